//
// Generated by NVIDIA NVVM Compiler
//
// Compiler Build ID: CL-36424714
// Cuda compilation tools, release 13.0, V13.0.88
// Based on NVVM 20.0.0
//

.version 9.0
.target sm_100
.address_size 64

	// .globl	Dstanh_32

.visible .entry Dstanh_32(
	.param .u32 Dstanh_32_param_0,
	.param .f32 Dstanh_32_param_1,
	.param .u64 .ptr .align 1 Dstanh_32_param_2,
	.param .u64 .ptr .align 1 Dstanh_32_param_3,
	.param .u64 .ptr .align 1 Dstanh_32_param_4
)
{
	.reg .pred 	%p<2>;
	.reg .b32 	%r<6>;
	.reg .b32 	%f<9>;
	.reg .b64 	%rd<11>;
	.reg .b64 	%fd<7>;

	ld.param.u32 	%r2, [Dstanh_32_param_0];
	ld.param.f32 	%f1, [Dstanh_32_param_1];
	ld.param.u64 	%rd1, [Dstanh_32_param_2];
	ld.param.u64 	%rd2, [Dstanh_32_param_3];
	ld.param.u64 	%rd3, [Dstanh_32_param_4];
	mov.u32 	%r3, %tid.x;
	mov.u32 	%r4, %ctaid.x;
	mov.u32 	%r5, %ntid.x;
	mad.lo.s32 	%r1, %r4, %r5, %r3;
	setp.ge.s32 	%p1, %r1, %r2;
	@%p1 bra 	$L__BB0_2;
	cvta.to.global.u64 	%rd4, %rd1;
	cvta.to.global.u64 	%rd5, %rd2;
	cvta.to.global.u64 	%rd6, %rd3;
	mul.wide.s32 	%rd7, %r1, 4;
	add.s64 	%rd8, %rd4, %rd7;
	ld.global.f32 	%f2, [%rd8];
	mul.f32 	%f3, %f1, %f2;
	cvt.f64.f32 	%fd1, %f3;
	add.s64 	%rd9, %rd5, %rd7;
	ld.global.f32 	%f4, [%rd9];
	div.rn.f32 	%f5, %f4, %f1;
	mul.f32 	%f6, %f5, %f5;
	cvt.f64.f32 	%fd2, %f6;
	mov.f64 	%fd3, 0d3FF0000000000000;
	sub.f64 	%fd4, %fd3, %fd2;
	add.s64 	%rd10, %rd6, %rd7;
	ld.global.f32 	%f7, [%rd10];
	cvt.f64.f32 	%fd5, %f7;
	fma.rn.f64 	%fd6, %fd4, %fd1, %fd5;
	cvt.rn.f32.f64 	%f8, %fd6;
	st.global.f32 	[%rd10], %f8;
$L__BB0_2:
	ret;

}


// ===== COMPILED SASS (sm_100) =====

	.target	sm_100

	.elftype	@"ET_EXEC"


//--------------------- .note.nv.tkinfo           --------------------------
	.section	.note.nv.tkinfo,"",@"SHT_NOTE"
	.sectionflags	@"SHF_NOTE_NV_TKINFO"
	.tkinfo
        /*0018*/ 	.word	0x00000002
        /*0030*/ 	.string	""
        /*0030*/ 	.string	"ptxas"
        /*0030*/ 	.string	"Cuda compilation tools, release 13.0, V13.0.88"
        /*0030*/ 	.string	"Build cuda_13.0.r13.0/compiler.36424714_0"
        /*0030*/ 	.string	"-arch sm_100 -m 64 "



//--------------------- .note.nv.cuinfo           --------------------------
	.section	.note.nv.cuinfo,"",@"SHT_NOTE"
	.sectionflags	@"SHF_NOTE_NV_CUINFO"
        /*0018*/ 	.short	0x0002
        /*001a*/ 	.short	0x0064
        /*001c*/ 	.short	0x0082
	.zero		2


//--------------------- .nv.info                  --------------------------
	.section	.nv.info,"",@"SHT_CUDA_INFO"
	.align	4


	//----- nvinfo : EIATTR_REGCOUNT
	.align		4
        /*0000*/ 	.byte	0x04, 0x2f
        /*0002*/ 	.short	(.L_1 - .L_0)
	.align		4
.L_0:
        /*0004*/ 	.word	index@(Dstanh_32)
        /*0008*/ 	.word	0x00000012


	//----- nvinfo : EIATTR_FRAME_SIZE
	.align		4
.L_1:
        /*000c*/ 	.byte	0x04, 0x11
        /*000e*/ 	.short	(.L_3 - .L_2)
	.align		4
.L_2:
        /*0010*/ 	.word	index@($__internal_0_$__cuda_sm3x_div_rn_noftz_f32_slowpath)
        /*0014*/ 	.word	0x00000000


	//----- nvinfo : EIATTR_FRAME_SIZE
	.align		4
.L_3:
        /*0018*/ 	.byte	0x04, 0x11
        /*001a*/ 	.short	(.L_5 - .L_4)
	.align		4
.L_4:
        /*001c*/ 	.word	index@(Dstanh_32)
        /*0020*/ 	.word	0x00000000


	//----- nvinfo : EIATTR_MIN_STACK_SIZE
	.align		4
.L_5:
        /*0024*/ 	.byte	0x04, 0x12
        /*0026*/ 	.short	(.L_7 - .L_6)
	.align		4
.L_6:
        /*0028*/ 	.word	index@(Dstanh_32)
        /*002c*/ 	.word	0x00000000
.L_7:


//--------------------- .nv.compat                --------------------------
	.section	.nv.compat,"",@"SHT_CUDA_COMPAT_INFO"
	.align	4
        /*0000*/ 	.byte	0x02, 0x09, 0x00, 0x00, 0x02, 0x02, 0x01, 0x00, 0x02, 0x05, 0x05, 0x00, 0x03, 0x07, 0x01, 0x01
        /*0010*/ 	.byte	0x02, 0x03, 0x00, 0x00, 0x02, 0x06, 0x01, 0x00, 0x04, 0x0b, 0x08, 0x00, 0x01, 0x00, 0x00, 0x00
        /*0020*/ 	.byte	0x00, 0x00, 0x00, 0x00


//--------------------- .nv.info.Dstanh_32        --------------------------
	.section	.nv.info.Dstanh_32,"",@"SHT_CUDA_INFO"
	.sectionflags	@""
	.align	4


	//----- nvinfo : EIATTR_CUDA_API_VERSION
	.align		4
        /*0000*/ 	.byte	0x04, 0x37
        /*0002*/ 	.short	(.L_9 - .L_8)
.L_8:
        /*0004*/ 	.word	0x00000082


	//----- nvinfo : EIATTR_KPARAM_INFO
	.align		4
.L_9:
        /*0008*/ 	.byte	0x04, 0x17
        /*000a*/ 	.short	(.L_11 - .L_10)
.L_10:
        /*000c*/ 	.word	0x00000000
        /*0010*/ 	.short	0x0004
        /*0012*/ 	.short	0x0018
        /*0014*/ 	.byte	0x00, 0xf5, 0x21, 0x00


	//----- nvinfo : EIATTR_KPARAM_INFO
	.align		4
.L_11:
        /*0018*/ 	.byte	0x04, 0x17
        /*001a*/ 	.short	(.L_13 - .L_12)
.L_12:
        /*001c*/ 	.word	0x00000000
        /*0020*/ 	.short	0x0003
        /*0022*/ 	.short	0x0010
        /*0024*/ 	.byte	0x00, 0xf5, 0x21, 0x00


	//----- nvinfo : EIATTR_KPARAM_INFO
	.align		4
.L_13:
        /*0028*/ 	.byte	0x04, 0x17
        /*002a*/ 	.short	(.L_15 - .L_14)
.L_14:
        /*002c*/ 	.word	0x00000000
        /*0030*/ 	.short	0x0002
        /*0032*/ 	.short	0x0008
        /*0034*/ 	.byte	0x00, 0xf5, 0x21, 0x00


	//----- nvinfo : EIATTR_KPARAM_INFO
	.align		4
.L_15:
        /*0038*/ 	.byte	0x04, 0x17
        /*003a*/ 	.short	(.L_17 - .L_16)
.L_16:
        /*003c*/ 	.word	0x00000000
        /*0040*/ 	.short	0x0001
        /*0042*/ 	.short	0x0004
        /*0044*/ 	.byte	0x00, 0xf0, 0x11, 0x00


	//----- nvinfo : EIATTR_KPARAM_INFO
	.align		4
.L_17:
        /*0048*/ 	.byte	0x04, 0x17
        /*004a*/ 	.short	(.L_19 - .L_18)
.L_18:
        /*004c*/ 	.word	0x00000000
        /*0050*/ 	.short	0x0000
        /*0052*/ 	.short	0x0000
        /*0054*/ 	.byte	0x00, 0xf0, 0x11, 0x00


	//----- nvinfo : EIATTR_SPARSE_MMA_MASK
	.align		4
.L_19:
        /*0058*/ 	.byte	0x03, 0x50
        /*005a*/ 	.short	0x0000


	//----- nvinfo : EIATTR_MAXREG_COUNT
	.align		4
        /*005c*/ 	.byte	0x03, 0x1b
        /*005e*/ 	.short	0x00ff


	//----- nvinfo : EIATTR_MERCURY_ISA_VERSION
	.align		4
        /*0060*/ 	.byte	0x03, 0x5f
        /*0062*/ 	.short	0x0101


	//----- nvinfo : EIATTR_VRC_CTA_INIT_COUNT
	.align		4
        /*0064*/ 	.byte	0x02, 0x4a
	.zero		1
	.zero		1


	//----- nvinfo : EIATTR_EXIT_INSTR_OFFSETS
	.align		4
        /*0068*/ 	.byte	0x04, 0x1c
        /*006a*/ 	.short	(.L_21 - .L_20)


	//   ....[0]....
.L_20:
        /*006c*/ 	.word	0x00000070


	//   ....[1]....
        /*0070*/ 	.word	0x00000290


	//----- nvinfo : EIATTR_CRS_STACK_SIZE
	.align		4
.L_21:
        /*0074*/ 	.byte	0x04, 0x1e
        /*0076*/ 	.short	(.L_23 - .L_22)
.L_22:
        /*0078*/ 	.word	0x00000000


	//----- nvinfo : EIATTR_CBANK_PARAM_SIZE
	.align		4
.L_23:
        /*007c*/ 	.byte	0x03, 0x19
        /*007e*/ 	.short	0x0020


	//----- nvinfo : EIATTR_PARAM_CBANK
	.align		4
        /*0080*/ 	.byte	0x04, 0x0a
        /*0082*/ 	.short	(.L_25 - .L_24)
	.align		4
.L_24:
        /*0084*/ 	.word	index@(.nv.constant0.Dstanh_32)
        /*0088*/ 	.short	0x0380
        /*008a*/ 	.short	0x0020


	//----- nvinfo : EIATTR_SW_WAR
	.align		4
.L_25:
        /*008c*/ 	.byte	0x04, 0x36
        /*008e*/ 	.short	(.L_27 - .L_26)
.L_26:
        /*0090*/ 	.word	0x00000008
.L_27:


//--------------------- .nv.callgraph             --------------------------
	.section	.nv.callgraph,"",@"SHT_CUDA_CALLGRAPH"
	.align	4
	.sectionentsize	8
	.align		4
        /*0000*/ 	.word	0x00000000
	.align		4
        /*0004*/ 	.word	0xffffffff
	.align		4
        /*0008*/ 	.word	0x00000000
	.align		4
        /*000c*/ 	.word	0xfffffffe
	.align		4
        /*0010*/ 	.word	0x00000000
	.align		4
        /*0014*/ 	.word	0xfffffffd
	.align		4
        /*0018*/ 	.word	0x00000000
	.align		4
        /*001c*/ 	.word	0xfffffffc


//--------------------- .text.Dstanh_32           --------------------------
	.section	.text.Dstanh_32,"ax",@progbits
	.align	128
        .global         Dstanh_32
        .type           Dstanh_32,@function
        .size           Dstanh_32,(.L_x_14 - Dstanh_32)
        .other          Dstanh_32,@"STO_CUDA_ENTRY STV_DEFAULT"
Dstanh_32:
.text.Dstanh_32:
[----:B------:R-:W-:Y:S01]  /*0000*/  LDC R1, c[0x0][0x37c] ;  /* 0x0000df00ff017b82 */ /* 0x000fe20000000800 */
[----:B------:R-:W0:Y:S07]  /*0010*/  S2R R2, SR_TID.X ;  /* 0x0000000000027919 */ /* 0x000e2e0000002100 */
[----:B------:R-:W0:Y:S01]  /*0020*/  S2UR UR4, SR_CTAID.X ;  /* 0x00000000000479c3 */ /* 0x000e220000002500 */
[----:B------:R-:W1:Y:S07]  /*0030*/  LDCU UR5, c[0x0][0x380] ;  /* 0x00007000ff0577ac */ /* 0x000e6e0008000800 */
[----:B------:R-:W0:Y:S02]  /*0040*/  LDC R3, c[0x0][0x360] ;  /* 0x0000d800ff037b82 */ /* 0x000e240000000800 */
[----:B0-----:R-:W-:-:S05]  /*0050*/  IMAD R2, R3, UR4, R2 ;  /* 0x0000000403027c24 */ /* 0x001fca000f8e0202 */
[----:B-1----:R-:W-:-:S13]  /*0060*/  ISETP.GE.AND P0, PT, R2, UR5, PT ;  /* 0x0000000502007c0c */ /* 0x002fda000bf06270 */
[----:B------:R-:W-:Y:S05]  /*0070*/  @P0 EXIT ;  /* 0x000000000000094d */ /* 0x000fea0003800000 */
[----:B------:R-:W0:Y:S01]  /*0080*/  LDC.64 R6, c[0x0][0x388] ;  /* 0x0000e200ff067b82 */ /* 0x000e220000000a00 */
[----:B------:R-:W1:Y:S07]  /*0090*/  LDCU.64 UR4, c[0x0][0x358] ;  /* 0x00006b00ff0477ac */ /* 0x000e6e0008000a00 */
[----:B------:R-:W2:Y:S08]  /*00a0*/  LDC.64 R8, c[0x0][0x390] ;  /* 0x0000e400ff087b82 */ /* 0x000eb00000000a00 */
[----:B------:R-:W3:Y:S01]  /*00b0*/  LDC R13, c[0x0][0x384] ;  /* 0x0000e100ff0d7b82 */ /* 0x000ee20000000800 */
[----:B0-----:R-:W-:-:S06]  /*00c0*/  IMAD.WIDE R6, R2, 0x4, R6 ;  /* 0x0000000402067825 */ /* 0x001fcc00078e0206 */
[----:B-1----:R-:W4:Y:S01]  /*00d0*/  LDG.E R6, desc[UR4][R6.64] ;  /* 0x0000000406067981 */ /* 0x002f22000c1e1900 */
[----:B--2---:R-:W-:-:S05]  /*00e0*/  IMAD.WIDE R8, R2, 0x4, R8 ;  /* 0x0000000402087825 */ /* 0x004fca00078e0208 */
[----:B------:R-:W2:Y:S01]  /*00f0*/  LDG.E R0, desc[UR4][R8.64] ;  /* 0x0000000408007981 */ /* 0x000ea2000c1e1900 */
[----:B---3--:R-:W0:Y:S02]  /*0100*/  MUFU.RCP R3, R13 ;  /* 0x0000000d00037308 */ /* 0x008e240000001000 */
[----:B0-----:R-:W-:-:S04]  /*0110*/  FFMA R4, R3, -R13, 1 ;  /* 0x3f80000003047423 */ /* 0x001fc8000000080d */
[----:B------:R-:W-:Y:S01]  /*0120*/  FFMA R3, R3, R4, R3 ;  /* 0x0000000403037223 */ /* 0x000fe20000000003 */
[----:B------:R-:W-:Y:S01]  /*0130*/  BSSY.RECONVERGENT B0, `(.L_x_0) ;  /* 0x000000b000007945 */ /* 0x000fe20003800200 */
[----:B----4-:R-:W-:Y:S01]  /*0140*/  FMUL R4, R6, R13 ;  /* 0x0000000d06047220 */ /* 0x010fe20000400000 */
[----:B--2---:R-:W0:Y:S01]  /*0150*/  FCHK P0, R0, R13 ;  /* 0x0000000d00007302 */ /* 0x004e220000000000 */
[----:B------:R-:W-:-:S07]  /*0160*/  FFMA R10, R0, R3, RZ ;  /* 0x00000003000a7223 */ /* 0x000fce00000000ff */
[----:B------:R-:W1:Y:S01]  /*0170*/  F2F.F64.F32 R4, R4 ;  /* 0x0000000400047310 */ /* 0x000e620000201800 */
[----:B------:R-:W-:-:S04]  /*0180*/  FFMA R11, R10, -R13, R0 ;  /* 0x8000000d0a0b7223 */ /* 0x000fc80000000000 */
[----:B------:R-:W-:Y:S01]  /*0190*/  FFMA R3, R3, R11, R10 ;  /* 0x0000000b03037223 */ /* 0x000fe2000000000a */
[----:B0-----:R-:W-:Y:S06]  /*01a0*/  @!P0 BRA `(.L_x_1) ;  /* 0x00000000000c8947 */ /* 0x001fec0003800000 */
[----:B------:R-:W-:-:S07]  /*01b0*/  MOV R6, 0x1d0 ;  /* 0x000001d000067802 */ /* 0x000fce0000000f00 */
[----:B-1----:R-:W-:Y:S05]  /*01c0*/  CALL.REL.NOINC `($__internal_0_$__cuda_sm3x_div_rn_noftz_f32_slowpath) ;  /* 0x0000000000347944 */ /* 0x002fea0003c00000 */
[----:B------:R-:W-:-:S07]  /*01d0*/  IMAD.MOV.U32 R3, RZ, RZ, R0 ;  /* 0x000000ffff037224 */ /* 0x000fce00078e0000 */
.L_x_1:
[----:B------:R-:W-:Y:S05]  /*01e0*/  BSYNC.RECONVERGENT B0 ;  /* 0x0000000000007941 */ /* 0x000fea0003800200 */
.L_x_0:
[----:B------:R-:W0:Y:S02]  /*01f0*/  LDC.64 R6, c[0x0][0x398] ;  /* 0x0000e600ff067b82 */ /* 0x000e240000000a00 */
[----:B0-----:R-:W-:-:S05]  /*0200*/  IMAD.WIDE R6, R2, 0x4, R6 ;  /* 0x0000000402067825 */ /* 0x001fca00078e0206 */
[----:B------:R-:W2:Y:S01]  /*0210*/  LDG.E R8, desc[UR4][R6.64] ;  /* 0x0000000406087981 */ /* 0x000ea2000c1e1900 */
[----:B------:R-:W-:-:S04]  /*0220*/  FMUL R0, R3, R3 ;  /* 0x0000000303007220 */ /* 0x000fc80000400000 */
[----:B------:R-:W0:Y:S02]  /*0230*/  F2F.F64.F32 R2, R0 ;  /* 0x0000000000027310 */ /* 0x000e240000201800 */
[----:B0-----:R-:W-:-:S06]  /*0240*/  DADD R2, -R2, 1 ;  /* 0x3ff0000002027429 */ /* 0x001fcc0000000100 */
[----:B--2---:R-:W1:Y:S02]  /*0250*/  F2F.F64.F32 R8, R8 ;  /* 0x0000000800087310 */ /* 0x004e640000201800 */
[----:B-1----:R-:W-:-:S10]  /*0260*/  DFMA R2, R4, R2, R8 ;  /* 0x000000020402722b */ /* 0x002fd40000000008 */
[----:B------:R-:W0:Y:S02]  /*0270*/  F2F.F32.F64 R3, R2 ;  /* 0x0000000200037310 */ /* 0x000e240000301000 */
[----:B0-----:R-:W-:Y:S01]  /*0280*/  STG.E desc[UR4][R6.64], R3 ;  /* 0x0000000306007986 */ /* 0x001fe2000c101904 */
[----:B------:R-:W-:Y:S05]  /*0290*/  EXIT ;  /* 0x000000000000794d */ /* 0x000fea0003800000 */
        .weak           $__internal_0_$__cuda_sm3x_div_rn_noftz_f32_slowpath
        .type           $__internal_0_$__cuda_sm3x_div_rn_noftz_f32_slowpath,@function
        .size           $__internal_0_$__cuda_sm3x_div_rn_noftz_f32_slowpath,(.L_x_14 - $__internal_0_$__cuda_sm3x_div_rn_noftz_f32_slowpath)
$__internal_0_$__cuda_sm3x_div_rn_noftz_f32_slowpath:
[----:B------:R-:W0:Y:S01]  /*02a0*/  LDC R3, c[0x0][0x384] ;  /* 0x0000e100ff037b82 */ /* 0x000e220000000800 */
[--C-:B------:R-:W-:Y:S01]  /*02b0*/  SHF.R.U32.HI R7, RZ, 0x17, R0.reuse ;  /* 0x00000017ff077819 */ /* 0x100fe20000011600 */
[----:B------:R-:W1:Y:S01]  /*02c0*/  LDCU UR6, c[0x0][0x384] ;  /* 0x00007080ff0677ac */ /* 0x000e620008000800 */
[----:B------:R-:W-:Y:S01]  /*02d0*/  BSSY.RECONVERGENT B1, `(.L_x_2) ;  /* 0x0000064000017945 */ /* 0x000fe20003800200 */
[----:B------:R-:W-:Y:S01]  /*02e0*/  IMAD.MOV.U32 R9, RZ, RZ, R0 ;  /* 0x000000ffff097224 */ /* 0x000fe200078e0000 */
[----:B------:R-:W-:-:S05]  /*02f0*/  LOP3.LUT R7, R7, 0xff, RZ, 0xc0, !PT ;  /* 0x000000ff07077812 */ /* 0x000fca00078ec0ff */
[----:B------:R-:W-:Y:S02]  /*0300*/  VIADD R12, R7, 0xffffffff ;  /* 0xffffffff070c7836 */ /* 0x000fe40000000000 */
[----:B-1----:R-:W-:Y:S01]  /*0310*/  IMAD.U32 R10, RZ, RZ, UR6 ;  /* 0x00000006ff0a7e24 */ /* 0x002fe2000f8e00ff */
[----:B0-----:R-:W-:-:S04]  /*0320*/  SHF.R.U32.HI R8, RZ, 0x17, R3 ;  /* 0x00000017ff087819 */ /* 0x001fc80000011603 */
[----:B------:R-:W-:-:S05]  /*0330*/  LOP3.LUT R8, R8, 0xff, RZ, 0xc0, !PT ;  /* 0x000000ff08087812 */ /* 0x000fca00078ec0ff */
[----:B------:R-:W-:-:S05]  /*0340*/  VIADD R13, R8, 0xffffffff ;  /* 0xffffffff080d7836 */ /* 0x000fca0000000000 */
[----:B------:R-:W-:-:S04]  /*0350*/  ISETP.GT.U32.AND P0, PT, R13, 0xfd, PT ;  /* 0x000000fd0d00780c */ /* 0x000fc80003f04070 */
[----:B------:R-:W-:-:S13]  /*0360*/  ISETP.GT.U32.OR P0, PT, R12, 0xfd, P0 ;  /* 0x000000fd0c00780c */ /* 0x000fda0000704470 */
[----:B------:R-:W-:Y:S01]  /*0370*/  @!P0 IMAD.MOV.U32 R11, RZ, RZ, RZ ;  /* 0x000000ffff0b8224 */ /* 0x000fe200078e00ff */
[----:B------:R-:W-:Y:S06]  /*0380*/  @!P0 BRA `(.L_x_3) ;  /* 0x00000000005c8947 */ /* 0x000fec0003800000 */
[----:B------:R-:W-:Y:S02]  /*0390*/  FSETP.GTU.FTZ.AND P1, PT, |R3|, +INF , PT ;  /* 0x7f8000000300780b */ /* 0x000fe40003f3c200 */
[----:B------:R-:W-:-:S04]  /*03a0*/  FSETP.GTU.FTZ.AND P0, PT, |R0|, +INF , PT ;  /* 0x7f8000000000780b */ /* 0x000fc80003f1c200 */
[----:B------:R-:W-:-:S13]  /*03b0*/  PLOP3.LUT P0, PT, P0, P1, PT, 0xf8, 0x8f ;  /* 0x00000000008f781c */ /* 0x000fda0000703f70 */
[----:B------:R-:W-:Y:S05]  /*03c0*/  @P0 BRA `(.L_x_4) ;  /* 0x00000004004c0947 */ /* 0x000fea0003800000 */
[----:B------:R-:W-:-:S13]  /*03d0*/  LOP3.LUT P0, RZ, R10, 0x7fffffff, R9, 0xc8, !PT ;  /* 0x7fffffff0aff7812 */ /* 0x000fda000780c809 */
[----:B------:R-:W-:Y:S05]  /*03e0*/  @!P0 BRA `(.L_x_5) ;  /* 0x00000004003c8947 */ /* 0x000fea0003800000 */
[C---:B------:R-:W-:Y:S02]  /*03f0*/  FSETP.NEU.FTZ.AND P2, PT, |R0|.reuse, +INF , PT ;  /* 0x7f8000000000780b */ /* 0x040fe40003f5d200 */
[----:B------:R-:W-:Y:S02]  /*0400*/  FSETP.NEU.FTZ.AND P1, PT, |R3|, +INF , PT ;  /* 0x7f8000000300780b */ /* 0x000fe40003f3d200 */
[----:B------:R-:W-:-:S11]  /*0410*/  FSETP.NEU.FTZ.AND P0, PT, |R0|, +INF , PT ;  /* 0x7f8000000000780b */ /* 0x000fd60003f1d200 */
[----:B------:R-:W-:Y:S05]  /*0420*/  @!P1 BRA !P2, `(.L_x_5) ;  /* 0x00000004002c9947 */ /* 0x000fea0005000000 */
[----:B------:R-:W-:-:S04]  /*0430*/  LOP3.LUT P2, RZ, R9, 0x7fffffff, RZ, 0xc0, !PT ;  /* 0x7fffffff09ff7812 */ /* 0x000fc8000784c0ff */
[----:B------:R-:W-:-:S13]  /*0440*/  PLOP3.LUT P1, PT, P1, P2, PT, 0x2f, 0xf2 ;  /* 0x0000000000f2781c */ /* 0x000fda0000f24577 */
[----:B------:R-:W-:Y:S05]  /*0450*/  @P1 BRA `(.L_x_6) ;  /* 0x0000000400181947 */ /* 0x000fea0003800000 */
[----:B------:R-:W-:-:S04]  /*0460*/  LOP3.LUT P1, RZ, R10, 0x7fffffff, RZ, 0xc0, !PT ;  /* 0x7fffffff0aff7812 */ /* 0x000fc8000782c0ff */
[----:B------:R-:W-:-:S13]  /*0470*/  PLOP3.LUT P0, PT, P0, P1, PT, 0x2f, 0xf2 ;  /* 0x0000000000f2781c */ /* 0x000fda0000702577 */
[----:B------:R-:W-:Y:S05]  /*0480*/  @P0 BRA `(.L_x_7) ;  /* 0x0000000400000947 */ /* 0x000fea0003800000 */
[----:B------:R-:W-:Y:S02]  /*0490*/  ISETP.GE.AND P0, PT, R12, RZ, PT ;  /* 0x000000ff0c00720c */ /* 0x000fe40003f06270 */
[----:B------:R-:W-:-:S11]  /*04a0*/  ISETP.GE.AND P1, PT, R13, RZ, PT ;  /* 0x000000ff0d00720c */ /* 0x000fd60003f26270 */
[----:B------:R-:W-:Y:S02]  /*04b0*/  @P0 IMAD.MOV.U32 R11, RZ, RZ, RZ ;  /* 0x000000ffff0b0224 */ /* 0x000fe400078e00ff */
[----:B------:R-:W-:Y:S01]  /*04c0*/  @!P0 FFMA R9, R0, 1.84467440737095516160e+19, RZ ;  /* 0x5f80000000098823 */ /* 0x000fe200000000ff */
[----:B------:R-:W-:Y:S02]  /*04d0*/  @!P0 IMAD.MOV.U32 R11, RZ, RZ, -0x40 ;  /* 0xffffffc0ff0b8424 */ /* 0x000fe400078e00ff */
[----:B------:R-:W-:Y:S02]  /*04e0*/  @!P1 FFMA R10, R3, 1.84467440737095516160e+19, RZ ;  /* 0x5f800000030a9823 */ /* 0x000fe400000000ff */
[----:B------:R-:W-:-:S07]  /*04f0*/  @!P1 VIADD R11, R11, 0x40 ;  /* 0x000000400b0b9836 */ /* 0x000fce0000000000 */
.L_x_3:
[----:B------:R-:W-:Y:S01]  /*0500*/  LEA R3, R8, 0xc0800000, 0x17 ;  /* 0xc080000008037811 */ /* 0x000fe200078eb8ff */
[----:B------:R-:W-:Y:S01]  /*0510*/  VIADD R7, R7, 0xffffff81 ;  /* 0xffffff8107077836 */ /* 0x000fe20000000000 */
[----:B------:R-:W-:Y:S03]  /*0520*/  BSSY.RECONVERGENT B2, `(.L_x_8) ;  /* 0x0000035000027945 */ /* 0x000fe60003800200 */
[----:B------:R-:W-:Y:S01]  /*0530*/  IMAD.IADD R3, R10, 0x1, -R3 ;  /* 0x000000010a037824 */ /* 0x000fe200078e0a03 */
[C---:B------:R-:W-:Y:S01]  /*0540*/  IADD3 R8, PT, PT, R7.reuse, 0x7f, -R8 ;  /* 0x0000007f07087810 */ /* 0x040fe20007ffe808 */
[----:B------:R-:W-:Y:S02]  /*0550*/  IMAD R0, R7, -0x800000, R9 ;  /* 0xff80000007007824 */ /* 0x000fe400078e0209 */
[----:B------:R-:W0:Y:S01]  /*0560*/  MUFU.RCP R10, R3 ;  /* 0x00000003000a7308 */ /* 0x000e220000001000 */
[----:B------:R-:W-:Y:S01]  /*0570*/  FADD.FTZ R13, -R3, -RZ ;  /* 0x800000ff030d7221 */ /* 0x000fe20000010100 */
[----:B------:R-:W-:-:S03]  /*0580*/  IMAD.IADD R8, R8, 0x1, R11 ;  /* 0x0000000108087824 */ /* 0x000fc600078e020b */
[----:B0-----:R-:W-:-:S04]  /*0590*/  FFMA R15, R10, R13, 1 ;  /* 0x3f8000000a0f7423 */ /* 0x001fc8000000000d */
[----:B------:R-:W-:-:S04]  /*05a0*/  FFMA R12, R10, R15, R10 ;  /* 0x0000000f0a0c7223 */ /* 0x000fc8000000000a */
[----:B------:R-:W-:-:S04]  /*05b0*/  FFMA R9, R0, R12, RZ ;  /* 0x0000000c00097223 */ /* 0x000fc800000000ff */
[----:B------:R-:W-:-:S04]  /*05c0*/  FFMA R10, R13, R9, R0 ;  /* 0x000000090d0a7223 */ /* 0x000fc80000000000 */
[----:B------:R-:W-:-:S04]  /*05d0*/  FFMA R9, R12, R10, R9 ;  /* 0x0000000a0c097223 */ /* 0x000fc80000000009 */
[----:B------:R-:W-:-:S04]  /*05e0*/  FFMA R10, R13, R9, R0 ;  /* 0x000000090d0a7223 */ /* 0x000fc80000000000 */
[----:B------:R-:W-:-:S05]  /*05f0*/  FFMA R0, R12, R10, R9 ;  /* 0x0000000a0c007223 */ /* 0x000fca0000000009 */
[----:B------:R-:W-:-:S04]  /*0600*/  SHF.R.U32.HI R3, RZ, 0x17, R0 ;  /* 0x00000017ff037819 */ /* 0x000fc80000011600 */
[----:B------:R-:W-:-:S05]  /*0610*/  LOP3.LUT R3, R3, 0xff, RZ, 0xc0, !PT ;  /* 0x000000ff03037812 */ /* 0x000fca00078ec0ff */
[----:B------:R-:W-:-:S04]  /*0620*/  IMAD.IADD R11, R3, 0x1, R8 ;  /* 0x00000001030b7824 */ /* 0x000fc800078e0208 */
[----:B------:R-:W-:-:S05]  /*0630*/  VIADD R3, R11, 0xffffffff ;  /* 0xffffffff0b037836 */ /* 0x000fca0000000000 */
[----:B------:R-:W-:-:S13]  /*0640*/  ISETP.GE.U32.AND P0, PT, R3, 0xfe, PT ;  /* 0x000000fe0300780c */ /* 0x000fda0003f06070 */
[----:B------:R-:W-:Y:S05]  /*0650*/  @!P0 BRA `(.L_x_9) ;  /* 0x0000000000808947 */ /* 0x000fea0003800000 */
[----:B------:R-:W-:-:S13]  /*0660*/  ISETP.GT.AND P0, PT, R11, 0xfe, PT ;  /* 0x000000fe0b00780c */ /* 0x000fda0003f04270 */
[----:B------:R-:W-:Y:S05]  /*0670*/  @P0 BRA `(.L_x_10) ;  /* 0x00000000006c0947 */ /* 0x000fea0003800000 */
[----:B------:R-:W-:-:S13]  /*0680*/  ISETP.GE.AND P0, PT, R11, 0x1, PT ;  /* 0x000000010b00780c */ /* 0x000fda0003f06270 */
[----:B------:R-:W-:Y:S05]  /*0690*/  @P0 BRA `(.L_x_11) ;  /* 0x0000000000740947 */ /* 0x000fea0003800000 */
[----:B------:R-:W-:Y:S02]  /*06a0*/  ISETP.GE.AND P0, PT, R11, -0x18, PT ;  /* 0xffffffe80b00780c */ /* 0x000fe40003f06270 */
[----:B------:R-:W-:-:S11]  /*06b0*/  LOP3.LUT R0, R0, 0x80000000, RZ, 0xc0, !PT ;  /* 0x8000000000007812 */ /* 0x000fd600078ec0ff */
[----:B------:R-:W-:Y:S05]  /*06c0*/  @!P0 BRA `(.L_x_11) ;  /* 0x0000000000688947 */ /* 0x000fea0003800000 */
[CCC-:B------:R-:W-:Y:S01]  /*06d0*/  FFMA.RZ R3, R12.reuse, R10.reuse, R9.reuse ;  /* 0x0000000a0c037223 */ /* 0x1c0fe2000000c009 */
[CCC-:B------:R-:W-:Y:S01]  /*06e0*/  FFMA.RM R8, R12.reuse, R10.reuse, R9.reuse ;  /* 0x0000000a0c087223 */ /* 0x1c0fe20000004009 */
[C---:B------:R-:W-:Y:S02]  /*06f0*/  ISETP.NE.AND P2, PT, R11.reuse, RZ, PT ;  /* 0x000000ff0b00720c */ /* 0x040fe40003f45270 */
[----:B------:R-:W-:Y:S02]  /*0700*/  ISETP.NE.AND P1, PT, R11, RZ, PT ;  /* 0x000000ff0b00720c */ /* 0x000fe40003f25270 */
[----:B------:R-:W-:Y:S01]  /*0710*/  LOP3.LUT R7, R3, 0x7fffff, RZ, 0xc0, !PT ;  /* 0x007fffff03077812 */ /* 0x000fe200078ec0ff */
[----:B------:R-:W-:Y:S01]  /*0720*/  FFMA.RP R3, R12, R10, R9 ;  /* 0x0000000a0c037223 */ /* 0x000fe20000008009 */
[----:B------:R-:W-:Y:S02]  /*0730*/  VIADD R10, R11, 0x20 ;  /* 0x000000200b0a7836 */ /* 0x000fe40000000000 */
[----:B------:R-:W-:Y:S01]  /*0740*/  LOP3.LUT R7, R7, 0x800000, RZ, 0xfc, !PT ;  /* 0x0080000007077812 */ /* 0x000fe200078efcff */
[----:B------:R-:W-:Y:S01]  /*0750*/  IMAD.MOV R9, RZ, RZ, -R11 ;  /* 0x000000ffff097224 */ /* 0x000fe200078e0a0b */
[----:B------:R-:W-:-:S02]  /*0760*/  FSETP.NEU.FTZ.AND P0, PT, R3, R8, PT ;  /* 0x000000080300720b */ /* 0x000fc40003f1d000 */
[----:B------:R-:W-:Y:S02]  /*0770*/  SHF.L.U32 R10, R7, R10, RZ ;  /* 0x0000000a070a7219 */ /* 0x000fe400000006ff */
[----:B------:R-:W-:Y:S02]  /*0780*/  SEL R8, R9, RZ, P2 ;  /* 0x000000ff09087207 */ /* 0x000fe40001000000 */
[----:B------:R-:W-:Y:S02]  /*0790*/  ISETP.NE.AND P1, PT, R10, RZ, P1 ;  /* 0x000000ff0a00720c */ /* 0x000fe40000f25270 */
[----:B------:R-:W-:Y:S02]  /*07a0*/  SHF.R.U32.HI R8, RZ, R8, R7 ;  /* 0x00000008ff087219 */ /* 0x000fe40000011607 */
[----:B------:R-:W-:Y:S02]  /*07b0*/  PLOP3.LUT P0, PT, P0, P1, PT, 0xf8, 0x8f ;  /* 0x00000000008f781c */ /* 0x000fe40000703f70 */
[----:B------:R-:W-:-:S02]  /*07c0*/  SHF.R.U32.HI R10, RZ, 0x1, R8 ;  /* 0x00000001ff0a7819 */ /* 0x000fc40000011608 */
[----:B------:R-:W-:-:S04]  /*07d0*/  SEL R3, RZ, 0x1, !P0 ;  /* 0x00000001ff037807 */ /* 0x000fc80004000000 */
[----:B------:R-:W-:-:S04]  /*07e0*/  LOP3.LUT R3, R3, 0x1, R10, 0xf8, !PT ;  /* 0x0000000103037812 */ /* 0x000fc800078ef80a */
[----:B------:R-:W-:-:S05]  /*07f0*/  LOP3.LUT R3, R3, R8, RZ, 0xc0, !PT ;  /* 0x0000000803037212 */ /* 0x000fca00078ec0ff */
[----:B------:R-:W-:-:S05]  /*0800*/  IMAD.IADD R3, R10, 0x1, R3 ;  /* 0x000000010a037824 */ /* 0x000fca00078e0203 */
[----:B------:R-:W-:Y:S01]  /*0810*/  LOP3.LUT R0, R3, R0, RZ, 0xfc, !PT ;  /* 0x0000000003007212 */ /* 0x000fe200078efcff */
[----:B------:R-:W-:Y:S06]  /*0820*/  BRA `(.L_x_11) ;  /* 0x0000000000107947 */ /* 0x000fec0003800000 */
.L_x_10:
[----:B------:R-:W-:-:S04]  /*0830*/  LOP3.LUT R0, R0, 0x80000000, RZ, 0xc0, !PT ;  /* 0x8000000000007812 */ /* 0x000fc800078ec0ff */
[----:B------:R-:W-:Y:S01]  /*0840*/  LOP3.LUT R0, R0, 0x7f800000, RZ, 0xfc, !PT ;  /* 0x7f80000000007812 */ /* 0x000fe200078efcff */
[----:B------:R-:W-:Y:S06]  /*0850*/  BRA `(.L_x_11) ;  /* 0x0000000000047947 */ /* 0x000fec0003800000 */
.L_x_9:
[----:B------:R-:W-:-:S07]  /*0860*/  IMAD R0, R8, 0x800000, R0 ;  /* 0x0080000008007824 */ /* 0x000fce00078e0200 */
.L_x_11:
[----:B------:R-:W-:Y:S05]  /*0870*/  BSYNC.RECONVERGENT B2 ;  /* 0x0000000000027941 */ /* 0x000fea0003800200 */
.L_x_8:
[----:B------:R-:W-:Y:S05]  /*0880*/  BRA `(.L_x_12) ;  /* 0x0000000000207947 */ /* 0x000fea0003800000 */
.L_x_7:
[----:B------:R-:W-:-:S04]  /*0890*/  LOP3.LUT R0, R10, 0x80000000, R9, 0x48, !PT ;  /* 0x800000000a007812 */ /* 0x000fc800078e4809 */
[----:B------:R-:W-:Y:S01]  /*08a0*/  LOP3.LUT R0, R0, 0x7f800000, RZ, 0xfc, !PT ;  /* 0x7f80000000007812 */ /* 0x000fe200078efcff */
[----:B------:R-:W-:Y:S06]  /*08b0*/  BRA `(.L_x_12) ;  /* 0x0000000000147947 */ /* 0x000fec0003800000 */
.L_x_6:
[----:B------:R-:W-:Y:S01]  /*08c0*/  LOP3.LUT R0, R10, 0x80000000, R9, 0x48, !PT ;  /* 0x800000000a007812 */ /* 0x000fe200078e4809 */
[----:B------:R-:W-:Y:S06]  /*08d0*/  BRA `(.L_x_12) ;  /* 0x00000000000c7947 */ /* 0x000fec0003800000 */
.L_x_5:
[----:B------:R-:W0:Y:S01]  /*08e0*/  MUFU.RSQ R0, -QNAN ;  /* 0xffc0000000007908 */ /* 0x000e220000001400 */
[----:B------:R-:W-:Y:S05]  /*08f0*/  BRA `(.L_x_12) ;  /* 0x0000000000047947 */ /* 0x000fea0003800000 */
.L_x_4:
[----:B------:R-:W-:-:S07]  /*0900*/  FADD.FTZ R0, R0, R3 ;  /* 0x0000000300007221 */ /* 0x000fce0000010000 */
.L_x_12:
[----:B------:R-:W-:Y:S05]  /*0910*/  BSYNC.RECONVERGENT B1 ;  /* 0x0000000000017941 */ /* 0x000fea0003800200 */
.L_x_2:
[----:B------:R-:W-:-:S04]  /*0920*/  IMAD.MOV.U32 R7, RZ, RZ, 0x0 ;  /* 0x00000000ff077424 */ /* 0x000fc800078e00ff */
[----:B0-----:R-:W-:Y:S05]  /*0930*/  RET.REL.NODEC R6 `(Dstanh_32) ;  /* 0xfffffff406b07950 */ /* 0x001fea0003c3ffff */
.L_x_13:
[----:B------:R-:W-:-:S00]  /*0940*/  BRA `(.L_x_13) ;  /* 0xfffffffc00fc7947 */ /* 0x000fc0000383ffff */
[----:B------:R-:W-:-:S00]  /*0950*/  NOP ;  /* 0x0000000000007918 */ /* 0x000fc00000000000 */
        /* <DEDUP_REMOVED lines=10> */
.L_x_14:


//--------------------- .nv.shared.reserved.0     --------------------------
	.section	.nv.shared.reserved.0,"aw",@nobits
	.weak		__nv_reservedSMEM_offset_0_alias
	.size		__nv_reservedSMEM_offset_0_alias, 0, 64
	.other		__nv_reservedSMEM_offset_0_alias,@"STO_CUDA_RESERVED_SHARED STV_DEFAULT"
__nv_reservedSMEM_offset_0_alias:
	.zero		0
	.zero		64


//--------------------- .nv.constant0.Dstanh_32   --------------------------
	.section	.nv.constant0.Dstanh_32,"a",@progbits
	.sectionflags	@""
	.align	4
.nv.constant0.Dstanh_32:
	.zero		928


//--------------------- SYMBOLS --------------------------

	.type		.nv.reservedSmem.offset0,@object
	.size		.nv.reservedSmem.offset0,0x4
